	.headerflags	@"EF_CUDA_TEXMODE_UNIFIED EF_CUDA_64BIT_ADDRESS EF_CUDA_ACCELERATORS EF_CUDA_SM90 EF_CUDA_VIRTUAL_SM(EF_CUDA_SM90)"
	.elftype	@"ET_EXEC"


//--------------------- .nv.info                  --------------------------
	.section	.nv.info,"",@"SHT_CUDA_INFO"
	.align	4


	//----- nvinfo : EIATTR_REGCOUNT
	.align		4
        /*0000*/ 	.byte	0x04, 0x2f
        /*0002*/ 	.short	(.L_3 - .L_2)
	.align		4
.L_2:
        /*0004*/ 	.word	index@(triton_poi_fused_div_mul_pow_sum_0)
        /*0008*/ 	.word	0x00000014


	//----- nvinfo : EIATTR_MIN_STACK_SIZE
	.align		4
.L_3:
        /*000c*/ 	.byte	0x04, 0x12
        /*000e*/ 	.short	(.L_5 - .L_4)
	.align		4
.L_4:
        /*0010*/ 	.word	index@(triton_poi_fused_div_mul_pow_sum_0)
        /*0014*/ 	.word	0x00000000


	//----- nvinfo : EIATTR_FRAME_SIZE
	.align		4
.L_5:
        /*0018*/ 	.byte	0x04, 0x11
        /*001a*/ 	.short	(.L_7 - .L_6)
	.align		4
.L_6:
        /*001c*/ 	.word	index@(triton_poi_fused_div_mul_pow_sum_0)
        /*0020*/ 	.word	0x00000000


	//----- nvinfo : EIATTR_MIN_STACK_SIZE
	.align		4
.L_7:
        /*0024*/ 	.byte	0x04, 0x12
        /*0026*/ 	.short	(.L_9 - .L_8)
	.align		4
.L_8:
        /*0028*/ 	.word	index@(triton_poi_fused_div_mul_pow_sum_0)
        /*002c*/ 	.word	0x00000000
.L_9:


//--------------------- .nv.info.triton_poi_fused_div_mul_pow_sum_0 --------------------------
	.section	.nv.info.triton_poi_fused_div_mul_pow_sum_0,"",@"SHT_CUDA_INFO"
	.sectionflags	@""
	.align	4


	//----- nvinfo : EIATTR_CUDA_API_VERSION
	.align		4
        /*0000*/ 	.byte	0x04, 0x37
        /*0002*/ 	.short	(.L_11 - .L_10)
.L_10:
        /*0004*/ 	.word	0x0000007c


	//----- nvinfo : EIATTR_KPARAM_INFO
	.align		4
.L_11:
        /*0008*/ 	.byte	0x04, 0x17
        /*000a*/ 	.short	(.L_13 - .L_12)
.L_12:
        /*000c*/ 	.word	0x00000000
        /*0010*/ 	.short	0x0002
        /*0012*/ 	.short	0x0010
        /*0014*/ 	.byte	0x00, 0xf0, 0x11, 0x00


	//----- nvinfo : EIATTR_KPARAM_INFO
	.align		4
.L_13:
        /*0018*/ 	.byte	0x04, 0x17
        /*001a*/ 	.short	(.L_15 - .L_14)
.L_14:
        /*001c*/ 	.word	0x00000000
        /*0020*/ 	.short	0x0001
        /*0022*/ 	.short	0x0008
        /*0024*/ 	.byte	0x00, 0xf4, 0x21, 0x00


	//----- nvinfo : EIATTR_KPARAM_INFO
	.align		4
.L_15:
        /*0028*/ 	.byte	0x04, 0x17
        /*002a*/ 	.short	(.L_17 - .L_16)
.L_16:
        /*002c*/ 	.word	0x00000000
        /*0030*/ 	.short	0x0000
        /*0032*/ 	.short	0x0000
        /*0034*/ 	.byte	0x00, 0xf4, 0x21, 0x00


	//----- nvinfo : EIATTR_SPARSE_MMA_MASK
	.align		4
.L_17:
        /*0038*/ 	.byte	0x03, 0x50
        /*003a*/ 	.short	0x0000


	//----- nvinfo : EIATTR_MAXREG_COUNT
	.align		4
        /*003c*/ 	.byte	0x03, 0x1b
        /*003e*/ 	.short	0x00ff


	//----- nvinfo : EIATTR_EXIT_INSTR_OFFSETS
	.align		4
        /*0040*/ 	.byte	0x04, 0x1c
        /*0042*/ 	.short	(.L_19 - .L_18)


	//   ....[0]....
.L_18:
        /*0044*/ 	.word	0x000003c0


	//   ....[1]....
        /*0048*/ 	.word	0x000003e0


	//----- nvinfo : EIATTR_REQNTID
	.align		4
.L_19:
        /*004c*/ 	.byte	0x04, 0x10
        /*004e*/ 	.short	(.L_21 - .L_20)
.L_20:
        /*0050*/ 	.word	0x00000080
        /*0054*/ 	.word	0x00000001
        /*0058*/ 	.word	0x00000001


	//----- nvinfo : EIATTR_CBANK_PARAM_SIZE
	.align		4
.L_21:
        /*005c*/ 	.byte	0x03, 0x19
        /*005e*/ 	.short	0x0014


	//----- nvinfo : EIATTR_PARAM_CBANK
	.align		4
        /*0060*/ 	.byte	0x04, 0x0a
        /*0062*/ 	.short	(.L_23 - .L_22)
	.align		4
.L_22:
        /*0064*/ 	.word	index@(.nv.constant0.triton_poi_fused_div_mul_pow_sum_0)
        /*0068*/ 	.short	0x0210
        /*006a*/ 	.short	0x0014


	//----- nvinfo : EIATTR_SW_WAR
	.align		4
.L_23:
        /*006c*/ 	.byte	0x04, 0x36
        /*006e*/ 	.short	(.L_25 - .L_24)
.L_24:
        /*0070*/ 	.word	0x00000008
.L_25:


//--------------------- .nv.callgraph             --------------------------
	.section	.nv.callgraph,"",@"SHT_CUDA_CALLGRAPH"
	.align	4
	.sectionentsize	8
	.align		4
        /*0000*/ 	.word	0x00000000
	.align		4
        /*0004*/ 	.word	0xffffffff
	.align		4
        /*0008*/ 	.word	0x00000000
	.align		4
        /*000c*/ 	.word	0xfffffffe
	.align		4
        /*0010*/ 	.word	0x00000000
	.align		4
        /*0014*/ 	.word	0xfffffffd
	.align		4
        /*0018*/ 	.word	0x00000000
	.align		4
        /*001c*/ 	.word	0xfffffffc


//--------------------- .nv.constant4             --------------------------
	.section	.nv.constant4,"a",@progbits
	.align	8
	.align		8
.nv.constant4:
        /*0000*/ 	.dword	_$_str
	.align		8
        /*0008*/ 	.dword	_$_str_$_2


//--------------------- .text.triton_poi_fused_div_mul_pow_sum_0 --------------------------
	.section	.text.triton_poi_fused_div_mul_pow_sum_0,"ax",@progbits
	.align	128
        .global         triton_poi_fused_div_mul_pow_sum_0
        .type           triton_poi_fused_div_mul_pow_sum_0,@function
        .size           triton_poi_fused_div_mul_pow_sum_0,(.L_x_1 - triton_poi_fused_div_mul_pow_sum_0)
        .other          triton_poi_fused_div_mul_pow_sum_0,@"STO_CUDA_ENTRY STV_DEFAULT"
triton_poi_fused_div_mul_pow_sum_0:
.text.triton_poi_fused_div_mul_pow_sum_0:
[----:B------:R-:W0:Y:S02]  /*0000*/  LDC R1, c[0x0][0x28] ;  /* 0x00000a00ff017b82 */ /* 0x000e240000000800 */
[----:B------:R-:W1:Y:S01]  /*0010*/  S2R R0, SR_TID.X ;  /* 0x0000000000007919 */ /* 0x000e620000002100 */
[----:B------:R-:W2:Y:S01]  /*0020*/  LDC.64 R2, c[0x0][0x210] ;  /* 0x00008400ff027b82 */ /* 0x000ea20000000a00 */
[----:B------:R-:W-:Y:S01]  /*0030*/  CS2R R10, SRZ ;  /* 0x00000000000a7805 */ /* 0x000fe2000001ff00 */
[----:B------:R-:W-:Y:S01]  /*0040*/  ULDC.64 UR4, c[0x0][0x208] ;  /* 0x0000820000047ab9 */ /* 0x000fe20000000a00 */
[----:B------:R-:W3:Y:S01]  /*0050*/  S2R R7, SR_CTAID.X ;  /* 0x0000000000077919 */ /* 0x000ee20000002500 */
[----:B------:R-:W-:Y:S02]  /*0060*/  MOV R6, RZ ;  /* 0x000000ff00067202 */ /* 0x000fe40000000f00 */
[----:B-1----:R-:W-:Y:S02]  /*0070*/  SHF.L.U32 R0, R0, 0x1, RZ ;  /* 0x0000000100007819 */ /* 0x002fe400000006ff */
[----:B---3--:R-:W-:Y:S02]  /*0080*/  SHF.R.S32.HI R4, RZ, 0x17, R7 ;  /* 0x00000017ff047819 */ /* 0x008fe40000011407 */
[----:B------:R-:W-:-:S02]  /*0090*/  LOP3.LUT R0, R0, 0xfe, RZ, 0xc0, !PT ;  /* 0x000000fe00007812 */ /* 0x000fc400078ec0ff */
[----:B------:R-:W-:Y:S02]  /*00a0*/  SGXT R4, R4, 0x1 ;  /* 0x000000010404781a */ /* 0x000fe40000000200 */
[----:B------:R-:W-:Y:S01]  /*00b0*/  LEA R7, R7, R0, 0x8 ;  /* 0x0000000007077211 */ /* 0x000fe200078e40ff */
[----:B------:R-:W-:-:S03]  /*00c0*/  HFMA2.MMA R0, -RZ, RZ, 0, 0 ;  /* 0x00000000ff007435 */ /* 0x000fc600000001ff */
[----:B------:R-:W-:Y:S02]  /*00d0*/  LEA.HI R4, R4, R7, RZ, 0x2 ;  /* 0x0000000704047211 */ /* 0x000fe400078f10ff */
[----:B------:R-:W-:Y:S02]  /*00e0*/  ISETP.GE.AND P4, PT, R7, 0x100, PT ;  /* 0x000001000700780c */ /* 0x000fe40003f86270 */
[----:B------:R-:W-:-:S05]  /*00f0*/  LOP3.LUT R9, R4, 0xfffffffc, RZ, 0xc0, !PT ;  /* 0xfffffffc04097812 */ /* 0x000fca00078ec0ff */
[----:B--2---:R-:W-:Y:S01]  /*0100*/  IMAD.WIDE R8, R9, 0x4, R2 ;  /* 0x0000000409087825 */ /* 0x004fe200078e0202 */
[----:B------:R-:W-:-:S05]  /*0110*/  CS2R R12, SRZ ;  /* 0x00000000000c7805 */ /* 0x000fca000001ff00 */
[----:B------:R-:W2:Y:S04]  /*0120*/  @!P4 LDG.E.EL R11, desc[UR4][R8.64+0x4] ;  /* 0x00000404080bc981 */ /* 0x000ea8000c2e1900 */
[----:B------:R-:W3:Y:S01]  /*0130*/  @!P4 LDG.E.EL R10, desc[UR4][R8.64+0x4] ;  /* 0x00000404080ac981 */ /* 0x000ee2000c2e1900 */
[----:B------:R-:W-:-:S03]  /*0140*/  CS2R R14, SRZ ;  /* 0x00000000000e7805 */ /* 0x000fc6000001ff00 */
[----:B------:R-:W4:Y:S04]  /*0150*/  @!P4 LDG.E.EL R6, desc[UR4][R8.64] ;  /* 0x000000040806c981 */ /* 0x000f28000c2e1900 */
[----:B------:R-:W5:Y:S04]  /*0160*/  @!P4 LDG.E.EL R0, desc[UR4][R8.64] ;  /* 0x000000040800c981 */ /* 0x000f68000c2e1900 */
[----:B------:R-:W5:Y:S04]  /*0170*/  @!P4 LDG.E.EL R13, desc[UR4][R8.64+0x8] ;  /* 0x00000804080dc981 */ /* 0x000f68000c2e1900 */
[----:B------:R-:W5:Y:S04]  /*0180*/  @!P4 LDG.E.EL R12, desc[UR4][R8.64+0x8] ;  /* 0x00000804080cc981 */ /* 0x000f68000c2e1900 */
[----:B------:R-:W5:Y:S04]  /*0190*/  @!P4 LDG.E.EL R15, desc[UR4][R8.64+0xc] ;  /* 0x00000c04080fc981 */ /* 0x000f68000c2e1900 */
[----:B------:R-:W5:Y:S01]  /*01a0*/  @!P4 LDG.E.EL R14, desc[UR4][R8.64+0xc] ;  /* 0x00000c04080ec981 */ /* 0x000f62000c2e1900 */
[----:B------:R-:W-:Y:S01]  /*01b0*/  CS2R R4, SRZ ;  /* 0x0000000000047805 */ /* 0x000fe2000001ff00 */
[----:B------:R-:W-:-:S05]  /*01c0*/  IMAD.WIDE R2, R7, 0x4, R2 ;  /* 0x0000000407027825 */ /* 0x000fca00078e0202 */
[----:B------:R1:W5:Y:S02]  /*01d0*/  @!P4 LDG.E.64 R4, desc[UR4][R2.64] ;  /* 0x000000040204c981 */ /* 0x000364000c1e1b00 */
[----:B-1----:R-:W1:Y:S02]  /*01e0*/  LDC.64 R2, c[0x0][0x218] ;  /* 0x00008600ff027b82 */ /* 0x002e640000000a00 */
[----:B-1----:R-:W-:-:S04]  /*01f0*/  IMAD.WIDE R2, R7, 0x4, R2 ;  /* 0x0000000407027825 */ /* 0x002fc800078e0202 */
[----:B--2---:R-:W-:Y:S01]  /*0200*/  FMUL R11, R11, R11 ;  /* 0x0000000b0b0b7220 */ /* 0x004fe20000400000 */
[----:B---3--:R-:W-:-:S03]  /*0210*/  FMUL R17, R10, R10 ;  /* 0x0000000a0a117220 */ /* 0x008fc60000400000 */
[----:B----4-:R-:W-:Y:S01]  /*0220*/  FFMA R6, R6, R6, R11 ;  /* 0x0000000606067223 */ /* 0x010fe2000000000b */
[----:B-----5:R-:W-:-:S03]  /*0230*/  FFMA R17, R0, R0, R17 ;  /* 0x0000000000117223 */ /* 0x020fc60000000011 */
[----:B------:R-:W-:Y:S01]  /*0240*/  FFMA R6, R13, R13, R6 ;  /* 0x0000000d0d067223 */ /* 0x000fe20000000006 */
[----:B------:R-:W-:-:S03]  /*0250*/  FFMA R17, R12, R12, R17 ;  /* 0x0000000c0c117223 */ /* 0x000fc60000000011 */
[----:B------:R-:W-:Y:S01]  /*0260*/  FFMA R6, R15, R15, R6 ;  /* 0x0000000f0f067223 */ /* 0x000fe20000000006 */
[----:B------:R-:W-:-:S03]  /*0270*/  FFMA R17, R14, R14, R17 ;  /* 0x0000000e0e117223 */ /* 0x000fc60000000011 */
[----:B------:R-:W1:Y:S08]  /*0280*/  MUFU.SQRT R8, R6 ;  /* 0x0000000600087308 */ /* 0x000e700000002000 */
[----:B------:R-:W2:Y:S01]  /*0290*/  MUFU.SQRT R0, R17 ;  /* 0x0000001100007308 */ /* 0x000ea20000002000 */
[C---:B-1----:R-:W-:Y:S02]  /*02a0*/  FSETP.GT.AND P1, PT, R8.reuse, 8.50705917302346158658e+37, PT ;  /* 0x7e8000000800780b */ /* 0x042fe40003f24000 */
[----:B------:R-:W-:-:S02]  /*02b0*/  FSETP.GEU.AND P3, PT, R8, 1.175494350822287508e-38, PT ;  /* 0x008000000800780b */ /* 0x000fc40003f6e000 */
[C---:B--2---:R-:W-:Y:S02]  /*02c0*/  FSETP.GT.AND P0, PT, R0.reuse, 8.50705917302346158658e+37, PT ;  /* 0x7e8000000000780b */ /* 0x044fe40003f04000 */
[----:B------:R-:W-:-:S07]  /*02d0*/  FSETP.GEU.AND P2, PT, R0, 1.175494350822287508e-38, PT ;  /* 0x008000000000780b */ /* 0x000fce0003f4e000 */
[----:B------:R-:W-:-:S04]  /*02e0*/  @P1 FMUL R8, R8, 0.25 ;  /* 0x3e80000008081820 */ /* 0x000fc80000400000 */
[----:B------:R-:W-:Y:S01]  /*02f0*/  @!P3 FMUL R8, R8, 16777216 ;  /* 0x4b8000000808b820 */ /* 0x000fe20000400000 */
[----:B------:R-:W-:-:S04]  /*0300*/  @P0 FMUL R0, R0, 0.25 ;  /* 0x3e80000000000820 */ /* 0x000fc80000400000 */
[----:B------:R-:W-:Y:S01]  /*0310*/  @!P2 FMUL R0, R0, 16777216 ;  /* 0x4b8000000000a820 */ /* 0x000fe20000400000 */
[----:B------:R-:W1:Y:S01]  /*0320*/  MUFU.RCP R8, R8 ;  /* 0x0000000800087308 */ /* 0x000e620000001000 */
[----:B------:R-:W-:-:S07]  /*0330*/  @P0 FMUL R4, R4, 0.25 ;  /* 0x3e80000004040820 */ /* 0x000fce0000400000 */
[----:B------:R-:W2:Y:S01]  /*0340*/  MUFU.RCP R9, R0 ;  /* 0x0000000000097308 */ /* 0x000ea20000001000 */
[----:B------:R-:W-:Y:S01]  /*0350*/  @P1 FMUL R5, R5, 0.25 ;  /* 0x3e80000005051820 */ /* 0x000fe20000400000 */
[----:B------:R-:W-:-:S03]  /*0360*/  @!P2 FMUL R4, R4, 16777216 ;  /* 0x4b8000000404a820 */ /* 0x000fc60000400000 */
[----:B------:R-:W-:-:S04]  /*0370*/  @!P3 FMUL R5, R5, 16777216 ;  /* 0x4b8000000505b820 */ /* 0x000fc80000400000 */
[----:B-1----:R-:W-:Y:S01]  /*0380*/  FMUL R5, R8, R5 ;  /* 0x0000000508057220 */ /* 0x002fe20000400000 */
[----:B--2---:R-:W-:-:S03]  /*0390*/  FMUL R9, R9, R4 ;  /* 0x0000000409097220 */ /* 0x004fc60000400000 */
[----:B------:R-:W-:Y:S01]  /*03a0*/  FADD R5, R5, R5 ;  /* 0x0000000505057221 */ /* 0x000fe20000000000 */
[----:B------:R-:W-:Y:S01]  /*03b0*/  FADD R4, R9, R9 ;  /* 0x0000000909047221 */ /* 0x000fe20000000000 */
[----:B------:R-:W-:Y:S06]  /*03c0*/  @P4 EXIT ;  /* 0x000000000000494d */ /* 0x000fec0003800000 */
[----:B------:R-:W-:Y:S01]  /*03d0*/  STG.E.64 desc[UR4][R2.64], R4 ;  /* 0x0000000402007986 */ /* 0x000fe2000c101b04 */
[----:B------:R-:W-:Y:S05]  /*03e0*/  EXIT ;  /* 0x000000000000794d */ /* 0x000fea0003800000 */
.L_x_0:
[----:B------:R-:W-:-:S00]  /*03f0*/  BRA `(.L_x_0) ;  /* 0xfffffffc00fc7947 */ /* 0x000fc0000383ffff */
[----:B------:R-:W-:-:S00]  /*0400*/  NOP ;  /* 0x0000000000007918 */ /* 0x000fc00000000000 */
[----:B------:R-:W-:-:S00]  /*0410*/  NOP ;  /* 0x0000000000007918 */ /* 0x000fc00000000000 */
[----:B------:R-:W-:-:S00]  /*0420*/  NOP ;  /* 0x0000000000007918 */ /* 0x000fc00000000000 */
[----:B------:R-:W-:-:S00]  /*0430*/  NOP ;  /* 0x0000000000007918 */ /* 0x000fc00000000000 */
[----:B------:R-:W-:-:S00]  /*0440*/  NOP ;  /* 0x0000000000007918 */ /* 0x000fc00000000000 */
[----:B------:R-:W-:-:S00]  /*0450*/  NOP ;  /* 0x0000000000007918 */ /* 0x000fc00000000000 */
[----:B------:R-:W-:-:S00]  /*0460*/  NOP ;  /* 0x0000000000007918 */ /* 0x000fc00000000000 */
[----:B------:R-:W-:-:S00]  /*0470*/  NOP ;  /* 0x0000000000007918 */ /* 0x000fc00000000000 */
.L_x_1:


//--------------------- .nv.global.init           --------------------------
	.section	.nv.global.init,"aw",@progbits
.nv.global.init:
	.type		_$_str,@object
	.size		_$_str,(_$_str_$_2 - _$_str)
_$_str:
        /*0000*/ 	.byte	0x5f, 0x5f, 0x43, 0x55, 0x44, 0x41, 0x5f, 0x46, 0x54, 0x5a, 0x00
	.type		_$_str_$_2,@object
	.size		_$_str_$_2,(.L_1 - _$_str_$_2)
_$_str_$_2:
        /*000b*/ 	.byte	0x5f, 0x5f, 0x43, 0x55, 0x44, 0x41, 0x5f, 0x50, 0x52, 0x45, 0x43, 0x5f, 0x53, 0x51, 0x52, 0x54
        /*001b*/ 	.byte	0x00
.L_1:


//--------------------- .nv.constant0.triton_poi_fused_div_mul_pow_sum_0 --------------------------
	.section	.nv.constant0.triton_poi_fused_div_mul_pow_sum_0,"a",@progbits
	.sectionflags	@""
	.align	4
.nv.constant0.triton_poi_fused_div_mul_pow_sum_0:
	.zero		548
